//
// Generated by NVIDIA NVVM Compiler
//
// Compiler Build ID: CL-36424714
// Cuda compilation tools, release 13.0, V13.0.88
// Based on NVVM 20.0.0
//

.version 9.0
.target sm_100
.address_size 64

	// .globl	_Z12VecAddKernelPiS_S_i

.visible .entry _Z12VecAddKernelPiS_S_i(
	.param .u64 .ptr .align 1 _Z12VecAddKernelPiS_S_i_param_0,
	.param .u64 .ptr .align 1 _Z12VecAddKernelPiS_S_i_param_1,
	.param .u64 .ptr .align 1 _Z12VecAddKernelPiS_S_i_param_2,
	.param .u32 _Z12VecAddKernelPiS_S_i_param_3
)
{
	.reg .pred 	%p<2>;
	.reg .b32 	%r<9>;
	.reg .b64 	%rd<11>;

	ld.param.u64 	%rd1, [_Z12VecAddKernelPiS_S_i_param_0];
	ld.param.u64 	%rd2, [_Z12VecAddKernelPiS_S_i_param_1];
	ld.param.u64 	%rd3, [_Z12VecAddKernelPiS_S_i_param_2];
	ld.param.u32 	%r2, [_Z12VecAddKernelPiS_S_i_param_3];
	mov.u32 	%r3, %ntid.x;
	mov.u32 	%r4, %ctaid.x;
	mov.u32 	%r5, %tid.x;
	mad.lo.s32 	%r1, %r3, %r4, %r5;
	setp.ge.s32 	%p1, %r1, %r2;
	@%p1 bra 	$L__BB0_2;
	cvta.to.global.u64 	%rd4, %rd1;
	cvta.to.global.u64 	%rd5, %rd2;
	cvta.to.global.u64 	%rd6, %rd3;
	mul.wide.s32 	%rd7, %r1, 4;
	add.s64 	%rd8, %rd4, %rd7;
	ld.global.u32 	%r6, [%rd8];
	add.s64 	%rd9, %rd5, %rd7;
	ld.global.u32 	%r7, [%rd9];
	add.s32 	%r8, %r7, %r6;
	add.s64 	%rd10, %rd6, %rd7;
	st.global.u32 	[%rd10], %r8;
$L__BB0_2:
	ret;

}


// ===== COMPILED SASS (sm_100) =====

	.target	sm_100

	.elftype	@"ET_EXEC"


//--------------------- .note.nv.tkinfo           --------------------------
	.section	.note.nv.tkinfo,"",@"SHT_NOTE"
	.sectionflags	@"SHF_NOTE_NV_TKINFO"
	.tkinfo
        /*0018*/ 	.word	0x00000002
        /*0030*/ 	.string	""
        /*0030*/ 	.string	"ptxas"
        /*0030*/ 	.string	"Cuda compilation tools, release 13.0, V13.0.88"
        /*0030*/ 	.string	"Build cuda_13.0.r13.0/compiler.36424714_0"
        /*0030*/ 	.string	"-arch sm_100 -m 64 "



//--------------------- .note.nv.cuinfo           --------------------------
	.section	.note.nv.cuinfo,"",@"SHT_NOTE"
	.sectionflags	@"SHF_NOTE_NV_CUINFO"
        /*0018*/ 	.short	0x0002
        /*001a*/ 	.short	0x0064
        /*001c*/ 	.short	0x0082
	.zero		2


//--------------------- .nv.info                  --------------------------
	.section	.nv.info,"",@"SHT_CUDA_INFO"
	.align	4


	//----- nvinfo : EIATTR_REGCOUNT
	.align		4
        /*0000*/ 	.byte	0x04, 0x2f
        /*0002*/ 	.short	(.L_1 - .L_0)
	.align		4
.L_0:
        /*0004*/ 	.word	index@(_Z12VecAddKernelPiS_S_i)
        /*0008*/ 	.word	0x0000000c


	//----- nvinfo : EIATTR_FRAME_SIZE
	.align		4
.L_1:
        /*000c*/ 	.byte	0x04, 0x11
        /*000e*/ 	.short	(.L_3 - .L_2)
	.align		4
.L_2:
        /*0010*/ 	.word	index@(_Z12VecAddKernelPiS_S_i)
        /*0014*/ 	.word	0x00000000


	//----- nvinfo : EIATTR_MIN_STACK_SIZE
	.align		4
.L_3:
        /*0018*/ 	.byte	0x04, 0x12
        /*001a*/ 	.short	(.L_5 - .L_4)
	.align		4
.L_4:
        /*001c*/ 	.word	index@(_Z12VecAddKernelPiS_S_i)
        /*0020*/ 	.word	0x00000000
.L_5:


//--------------------- .nv.compat                --------------------------
	.section	.nv.compat,"",@"SHT_CUDA_COMPAT_INFO"
	.align	4
        /*0000*/ 	.byte	0x02, 0x09, 0x00, 0x00, 0x02, 0x02, 0x01, 0x00, 0x02, 0x05, 0x05, 0x00, 0x03, 0x07, 0x01, 0x01
        /*0010*/ 	.byte	0x02, 0x03, 0x00, 0x00, 0x02, 0x06, 0x01, 0x00, 0x04, 0x0b, 0x08, 0x00, 0x09, 0x00, 0x00, 0x00
        /*0020*/ 	.byte	0x00, 0x00, 0x00, 0x00


//--------------------- .nv.info._Z12VecAddKernelPiS_S_i --------------------------
	.section	.nv.info._Z12VecAddKernelPiS_S_i,"",@"SHT_CUDA_INFO"
	.sectionflags	@""
	.align	4


	//----- nvinfo : EIATTR_CUDA_API_VERSION
	.align		4
        /*0000*/ 	.byte	0x04, 0x37
        /*0002*/ 	.short	(.L_7 - .L_6)
.L_6:
        /*0004*/ 	.word	0x00000082


	//----- nvinfo : EIATTR_KPARAM_INFO
	.align		4
.L_7:
        /*0008*/ 	.byte	0x04, 0x17
        /*000a*/ 	.short	(.L_9 - .L_8)
.L_8:
        /*000c*/ 	.word	0x00000000
        /*0010*/ 	.short	0x0003
        /*0012*/ 	.short	0x0018
        /*0014*/ 	.byte	0x00, 0xf0, 0x11, 0x00


	//----- nvinfo : EIATTR_KPARAM_INFO
	.align		4
.L_9:
        /*0018*/ 	.byte	0x04, 0x17
        /*001a*/ 	.short	(.L_11 - .L_10)
.L_10:
        /*001c*/ 	.word	0x00000000
        /*0020*/ 	.short	0x0002
        /*0022*/ 	.short	0x0010
        /*0024*/ 	.byte	0x00, 0xf5, 0x21, 0x00


	//----- nvinfo : EIATTR_KPARAM_INFO
	.align		4
.L_11:
        /*0028*/ 	.byte	0x04, 0x17
        /*002a*/ 	.short	(.L_13 - .L_12)
.L_12:
        /*002c*/ 	.word	0x00000000
        /*0030*/ 	.short	0x0001
        /*0032*/ 	.short	0x0008
        /*0034*/ 	.byte	0x00, 0xf5, 0x21, 0x00


	//----- nvinfo : EIATTR_KPARAM_INFO
	.align		4
.L_13:
        /*0038*/ 	.byte	0x04, 0x17
        /*003a*/ 	.short	(.L_15 - .L_14)
.L_14:
        /*003c*/ 	.word	0x00000000
        /*0040*/ 	.short	0x0000
        /*0042*/ 	.short	0x0000
        /*0044*/ 	.byte	0x00, 0xf5, 0x21, 0x00


	//----- nvinfo : EIATTR_SPARSE_MMA_MASK
	.align		4
.L_15:
        /*0048*/ 	.byte	0x03, 0x50
        /*004a*/ 	.short	0x0000


	//----- nvinfo : EIATTR_MAXREG_COUNT
	.align		4
        /*004c*/ 	.byte	0x03, 0x1b
        /*004e*/ 	.short	0x00ff


	//----- nvinfo : EIATTR_MERCURY_ISA_VERSION
	.align		4
        /*0050*/ 	.byte	0x03, 0x5f
        /*0052*/ 	.short	0x0101


	//----- nvinfo : EIATTR_VRC_CTA_INIT_COUNT
	.align		4
        /*0054*/ 	.byte	0x02, 0x4a
	.zero		1
	.zero		1


	//----- nvinfo : EIATTR_EXIT_INSTR_OFFSETS
	.align		4
        /*0058*/ 	.byte	0x04, 0x1c
        /*005a*/ 	.short	(.L_17 - .L_16)


	//   ....[0]....
.L_16:
        /*005c*/ 	.word	0x00000070


	//   ....[1]....
        /*0060*/ 	.word	0x00000130


	//----- nvinfo : EIATTR_CBANK_PARAM_SIZE
	.align		4
.L_17:
        /*0064*/ 	.byte	0x03, 0x19
        /*0066*/ 	.short	0x001c


	//----- nvinfo : EIATTR_PARAM_CBANK
	.align		4
        /*0068*/ 	.byte	0x04, 0x0a
        /*006a*/ 	.short	(.L_19 - .L_18)
	.align		4
.L_18:
        /*006c*/ 	.word	index@(.nv.constant0._Z12VecAddKernelPiS_S_i)
        /*0070*/ 	.short	0x0380
        /*0072*/ 	.short	0x001c


	//----- nvinfo : EIATTR_SW_WAR
	.align		4
.L_19:
        /*0074*/ 	.byte	0x04, 0x36
        /*0076*/ 	.short	(.L_21 - .L_20)
.L_20:
        /*0078*/ 	.word	0x00000008
.L_21:


//--------------------- .nv.callgraph             --------------------------
	.section	.nv.callgraph,"",@"SHT_CUDA_CALLGRAPH"
	.align	4
	.sectionentsize	8
	.align		4
        /*0000*/ 	.word	0x00000000
	.align		4
        /*0004*/ 	.word	0xffffffff
	.align		4
        /*0008*/ 	.word	0x00000000
	.align		4
        /*000c*/ 	.word	0xfffffffe
	.align		4
        /*0010*/ 	.word	0x00000000
	.align		4
        /*0014*/ 	.word	0xfffffffd
	.align		4
        /*0018*/ 	.word	0x00000000
	.align		4
        /*001c*/ 	.word	0xfffffffc


//--------------------- .text._Z12VecAddKernelPiS_S_i --------------------------
	.section	.text._Z12VecAddKernelPiS_S_i,"ax",@progbits
	.align	128
        .global         _Z12VecAddKernelPiS_S_i
        .type           _Z12VecAddKernelPiS_S_i,@function
        .size           _Z12VecAddKernelPiS_S_i,(.L_x_1 - _Z12VecAddKernelPiS_S_i)
        .other          _Z12VecAddKernelPiS_S_i,@"STO_CUDA_ENTRY STV_DEFAULT"
_Z12VecAddKernelPiS_S_i:
.text._Z12VecAddKernelPiS_S_i:
[----:B------:R-:W-:Y:S01]  /*0000*/  LDC R1, c[0x0][0x37c] ;  /* 0x0000df00ff017b82 */ /* 0x000fe20000000800 */
[----:B------:R-:W0:Y:S01]  /*0010*/  S2R R9, SR_CTAID.X ;  /* 0x0000000000097919 */ /* 0x000e220000002500 */
[----:B------:R-:W0:Y:S01]  /*0020*/  LDCU UR4, c[0x0][0x360] ;  /* 0x00006c00ff0477ac */ /* 0x000e220008000800 */
[----:B------:R-:W0:Y:S01]  /*0030*/  S2R R0, SR_TID.X ;  /* 0x0000000000007919 */ /* 0x000e220000002100 */
[----:B------:R-:W1:Y:S01]  /*0040*/  LDCU UR5, c[0x0][0x398] ;  /* 0x00007300ff0577ac */ /* 0x000e620008000800 */
[----:B0-----:R-:W-:-:S05]  /*0050*/  IMAD R9, R9, UR4, R0 ;  /* 0x0000000409097c24 */ /* 0x001fca000f8e0200 */
[----:B-1----:R-:W-:-:S13]  /*0060*/  ISETP.GE.AND P0, PT, R9, UR5, PT ;  /* 0x0000000509007c0c */ /* 0x002fda000bf06270 */
[----:B------:R-:W-:Y:S05]  /*0070*/  @P0 EXIT ;  /* 0x000000000000094d */ /* 0x000fea0003800000 */
[----:B------:R-:W0:Y:S01]  /*0080*/  LDC.64 R2, c[0x0][0x380] ;  /* 0x0000e000ff027b82 */ /* 0x000e220000000a00 */
[----:B------:R-:W1:Y:S07]  /*0090*/  LDCU.64 UR4, c[0x0][0x358] ;  /* 0x00006b00ff0477ac */ /* 0x000e6e0008000a00 */
[----:B------:R-:W2:Y:S08]  /*00a0*/  LDC.64 R4, c[0x0][0x388] ;  /* 0x0000e200ff047b82 */ /* 0x000eb00000000a00 */
[----:B------:R-:W3:Y:S01]  /*00b0*/  LDC.64 R6, c[0x0][0x390] ;  /* 0x0000e400ff067b82 */ /* 0x000ee20000000a00 */
[----:B0-----:R-:W-:-:S06]  /*00c0*/  IMAD.WIDE R2, R9, 0x4, R2 ;  /* 0x0000000409027825 */ /* 0x001fcc00078e0202 */
[----:B-1----:R-:W4:Y:S01]  /*00d0*/  LDG.E R2, desc[UR4][R2.64] ;  /* 0x0000000402027981 */ /* 0x002f22000c1e1900 */
[----:B--2---:R-:W-:-:S06]  /*00e0*/  IMAD.WIDE R4, R9, 0x4, R4 ;  /* 0x0000000409047825 */ /* 0x004fcc00078e0204 */
[----:B------:R-:W4:Y:S01]  /*00f0*/  LDG.E R5, desc[UR4][R4.64] ;  /* 0x0000000404057981 */ /* 0x000f22000c1e1900 */
[----:B---3--:R-:W-:Y:S01]  /*0100*/  IMAD.WIDE R6, R9, 0x4, R6 ;  /* 0x0000000409067825 */ /* 0x008fe200078e0206 */
[----:B----4-:R-:W-:-:S05]  /*0110*/  IADD3 R9, PT, PT, R2, R5, RZ ;  /* 0x0000000502097210 */ /* 0x010fca0007ffe0ff */
[----:B------:R-:W-:Y:S01]  /*0120*/  STG.E desc[UR4][R6.64], R9 ;  /* 0x0000000906007986 */ /* 0x000fe2000c101904 */
[----:B------:R-:W-:Y:S05]  /*0130*/  EXIT ;  /* 0x000000000000794d */ /* 0x000fea0003800000 */
.L_x_0:
[----:B------:R-:W-:-:S00]  /*0140*/  BRA `(.L_x_0) ;  /* 0xfffffffc00fc7947 */ /* 0x000fc0000383ffff */
[----:B------:R-:W-:-:S00]  /*0150*/  NOP ;  /* 0x0000000000007918 */ /* 0x000fc00000000000 */
        /* <DEDUP_REMOVED lines=10> */
.L_x_1:


//--------------------- .nv.shared.reserved.0     --------------------------
	.section	.nv.shared.reserved.0,"aw",@nobits
	.weak		__nv_reservedSMEM_offset_0_alias
	.size		__nv_reservedSMEM_offset_0_alias, 0, 64
	.other		__nv_reservedSMEM_offset_0_alias,@"STO_CUDA_RESERVED_SHARED STV_DEFAULT"
__nv_reservedSMEM_offset_0_alias:
	.zero		0
	.zero		64


//--------------------- .nv.constant0._Z12VecAddKernelPiS_S_i --------------------------
	.section	.nv.constant0._Z12VecAddKernelPiS_S_i,"a",@progbits
	.sectionflags	@""
	.align	4
.nv.constant0._Z12VecAddKernelPiS_S_i:
	.zero		924


//--------------------- SYMBOLS --------------------------

	.type		.nv.reservedSmem.offset0,@object
	.size		.nv.reservedSmem.offset0,0x4
